//
// Generated by NVIDIA NVVM Compiler
//
// Compiler Build ID: CL-36424714
// Cuda compilation tools, release 13.0, V13.0.88
// Based on NVVM 20.0.0
//

.version 9.0
.target sm_100
.address_size 64

	// .globl	_Z3mulPfS_S_i
// _ZZ9tiled_muliPfS_S_E6a_tile has been demoted
// _ZZ9tiled_muliPfS_S_E6b_tile has been demoted

.visible .entry _Z3mulPfS_S_i(
	.param .u64 .ptr .align 1 _Z3mulPfS_S_i_param_0,
	.param .u64 .ptr .align 1 _Z3mulPfS_S_i_param_1,
	.param .u64 .ptr .align 1 _Z3mulPfS_S_i_param_2,
	.param .u32 _Z3mulPfS_S_i_param_3
)
{
	.reg .pred 	%p<10>;
	.reg .b32 	%r<40>;
	.reg .b32 	%f<67>;
	.reg .b64 	%rd<67>;

	ld.param.u64 	%rd14, [_Z3mulPfS_S_i_param_0];
	ld.param.u64 	%rd15, [_Z3mulPfS_S_i_param_1];
	ld.param.u32 	%r18, [_Z3mulPfS_S_i_param_3];
	cvta.to.global.u64 	%rd1, %rd15;
	cvta.to.global.u64 	%rd2, %rd14;
	mov.u32 	%r19, %ctaid.x;
	mov.u32 	%r20, %ntid.x;
	mov.u32 	%r21, %tid.x;
	mad.lo.s32 	%r1, %r19, %r20, %r21;
	mov.u32 	%r22, %ctaid.y;
	mov.u32 	%r23, %ntid.y;
	mov.u32 	%r24, %tid.y;
	mad.lo.s32 	%r2, %r22, %r23, %r24;
	max.s32 	%r25, %r2, %r1;
	setp.ge.s32 	%p1, %r25, %r18;
	@%p1 bra 	$L__BB0_13;
	mul.lo.s32 	%r3, %r18, %r2;
	and.b32  	%r4, %r18, 7;
	setp.lt.u32 	%p2, %r18, 8;
	mov.f32 	%f66, 0f00000000;
	mov.b32 	%r38, 0;
	@%p2 bra 	$L__BB0_4;
	and.b32  	%r38, %r18, 2147483640;
	neg.s32 	%r36, %r38;
	mul.wide.s32 	%rd16, %r18, 4;
	add.s64 	%rd3, %rd1, %rd16;
	shl.b32 	%r7, %r18, 3;
	mul.wide.s32 	%rd17, %r18, 8;
	add.s64 	%rd4, %rd1, %rd17;
	mul.wide.s32 	%rd18, %r18, 12;
	add.s64 	%rd5, %rd1, %rd18;
	mul.wide.s32 	%rd19, %r18, 16;
	add.s64 	%rd6, %rd1, %rd19;
	mul.wide.s32 	%rd20, %r18, 20;
	add.s64 	%rd7, %rd1, %rd20;
	mul.wide.s32 	%rd21, %r18, 24;
	add.s64 	%rd8, %rd1, %rd21;
	mul.wide.s32 	%rd22, %r18, 28;
	add.s64 	%rd9, %rd1, %rd22;
	mul.wide.u32 	%rd23, %r3, 4;
	add.s64 	%rd24, %rd23, %rd2;
	add.s64 	%rd66, %rd24, 16;
	mov.f32 	%f66, 0f00000000;
	mov.u32 	%r35, %r1;
$L__BB0_3:
	.pragma "nounroll";
	mul.wide.s32 	%rd25, %r35, 4;
	add.s64 	%rd26, %rd3, %rd25;
	add.s64 	%rd27, %rd4, %rd25;
	add.s64 	%rd28, %rd5, %rd25;
	add.s64 	%rd29, %rd6, %rd25;
	add.s64 	%rd30, %rd7, %rd25;
	add.s64 	%rd31, %rd8, %rd25;
	add.s64 	%rd32, %rd9, %rd25;
	add.s64 	%rd33, %rd1, %rd25;
	ld.global.f32 	%f16, [%rd66+-16];
	ld.global.f32 	%f17, [%rd33];
	fma.rn.f32 	%f18, %f16, %f17, %f66;
	ld.global.f32 	%f19, [%rd66+-12];
	ld.global.f32 	%f20, [%rd26];
	fma.rn.f32 	%f21, %f19, %f20, %f18;
	ld.global.f32 	%f22, [%rd66+-8];
	ld.global.f32 	%f23, [%rd27];
	fma.rn.f32 	%f24, %f22, %f23, %f21;
	ld.global.f32 	%f25, [%rd66+-4];
	ld.global.f32 	%f26, [%rd28];
	fma.rn.f32 	%f27, %f25, %f26, %f24;
	ld.global.f32 	%f28, [%rd66];
	ld.global.f32 	%f29, [%rd29];
	fma.rn.f32 	%f30, %f28, %f29, %f27;
	ld.global.f32 	%f31, [%rd66+4];
	ld.global.f32 	%f32, [%rd30];
	fma.rn.f32 	%f33, %f31, %f32, %f30;
	ld.global.f32 	%f34, [%rd66+8];
	ld.global.f32 	%f35, [%rd31];
	fma.rn.f32 	%f36, %f34, %f35, %f33;
	ld.global.f32 	%f37, [%rd66+12];
	ld.global.f32 	%f38, [%rd32];
	fma.rn.f32 	%f66, %f37, %f38, %f36;
	add.s32 	%r36, %r36, 8;
	add.s32 	%r35, %r35, %r7;
	add.s64 	%rd66, %rd66, 32;
	setp.ne.s32 	%p3, %r36, 0;
	@%p3 bra 	$L__BB0_3;
$L__BB0_4:
	setp.eq.s32 	%p4, %r4, 0;
	@%p4 bra 	$L__BB0_12;
	and.b32  	%r13, %r18, 3;
	setp.lt.u32 	%p5, %r4, 4;
	@%p5 bra 	$L__BB0_7;
	add.s32 	%r27, %r38, %r3;
	mul.wide.u32 	%rd34, %r27, 4;
	add.s64 	%rd35, %rd2, %rd34;
	ld.global.f32 	%f40, [%rd35];
	mad.lo.s32 	%r28, %r38, %r18, %r1;
	mul.wide.s32 	%rd36, %r28, 4;
	add.s64 	%rd37, %rd1, %rd36;
	ld.global.f32 	%f41, [%rd37];
	fma.rn.f32 	%f42, %f40, %f41, %f66;
	cvt.u64.u32 	%rd38, %r3;
	cvt.u64.u32 	%rd39, %r38;
	add.s64 	%rd40, %rd39, %rd38;
	shl.b64 	%rd41, %rd40, 2;
	add.s64 	%rd42, %rd2, %rd41;
	ld.global.f32 	%f43, [%rd42+4];
	mul.wide.s32 	%rd43, %r18, 4;
	add.s64 	%rd44, %rd37, %rd43;
	ld.global.f32 	%f44, [%rd44];
	fma.rn.f32 	%f45, %f43, %f44, %f42;
	ld.global.f32 	%f46, [%rd42+8];
	add.s64 	%rd45, %rd44, %rd43;
	ld.global.f32 	%f47, [%rd45];
	fma.rn.f32 	%f48, %f46, %f47, %f45;
	ld.global.f32 	%f49, [%rd42+12];
	add.s64 	%rd46, %rd45, %rd43;
	ld.global.f32 	%f50, [%rd46];
	fma.rn.f32 	%f66, %f49, %f50, %f48;
	add.s32 	%r38, %r38, 4;
$L__BB0_7:
	setp.eq.s32 	%p6, %r13, 0;
	@%p6 bra 	$L__BB0_12;
	setp.eq.s32 	%p7, %r13, 1;
	@%p7 bra 	$L__BB0_10;
	add.s32 	%r29, %r38, %r3;
	mul.wide.u32 	%rd47, %r29, 4;
	add.s64 	%rd48, %rd2, %rd47;
	ld.global.f32 	%f52, [%rd48];
	mad.lo.s32 	%r30, %r38, %r18, %r1;
	mul.wide.s32 	%rd49, %r30, 4;
	add.s64 	%rd50, %rd1, %rd49;
	ld.global.f32 	%f53, [%rd50];
	fma.rn.f32 	%f54, %f52, %f53, %f66;
	cvt.u64.u32 	%rd51, %r3;
	cvt.u64.u32 	%rd52, %r38;
	add.s64 	%rd53, %rd52, %rd51;
	shl.b64 	%rd54, %rd53, 2;
	add.s64 	%rd55, %rd2, %rd54;
	ld.global.f32 	%f55, [%rd55+4];
	mul.wide.s32 	%rd56, %r18, 4;
	add.s64 	%rd57, %rd50, %rd56;
	ld.global.f32 	%f56, [%rd57];
	fma.rn.f32 	%f66, %f55, %f56, %f54;
	add.s32 	%r38, %r38, 2;
$L__BB0_10:
	and.b32  	%r31, %r18, 1;
	setp.eq.b32 	%p8, %r31, 1;
	not.pred 	%p9, %p8;
	@%p9 bra 	$L__BB0_12;
	add.s32 	%r32, %r38, %r3;
	mul.wide.u32 	%rd58, %r32, 4;
	add.s64 	%rd59, %rd2, %rd58;
	ld.global.f32 	%f57, [%rd59];
	mad.lo.s32 	%r33, %r38, %r18, %r1;
	mul.wide.s32 	%rd60, %r33, 4;
	add.s64 	%rd61, %rd1, %rd60;
	ld.global.f32 	%f58, [%rd61];
	fma.rn.f32 	%f66, %f57, %f58, %f66;
$L__BB0_12:
	ld.param.u64 	%rd65, [_Z3mulPfS_S_i_param_2];
	add.s32 	%r34, %r3, %r1;
	cvta.to.global.u64 	%rd62, %rd65;
	mul.wide.s32 	%rd63, %r34, 4;
	add.s64 	%rd64, %rd62, %rd63;
	st.global.f32 	[%rd64], %f66;
$L__BB0_13:
	ret;

}
	// .globl	_Z9tiled_muliPfS_S_
.visible .entry _Z9tiled_muliPfS_S_(
	.param .u32 _Z9tiled_muliPfS_S__param_0,
	.param .u64 .ptr .align 1 _Z9tiled_muliPfS_S__param_1,
	.param .u64 .ptr .align 1 _Z9tiled_muliPfS_S__param_2,
	.param .u64 .ptr .align 1 _Z9tiled_muliPfS_S__param_3
)
{
	.reg .pred 	%p<8>;
	.reg .b32 	%r<42>;
	.reg .b32 	%f<111>;
	.reg .b64 	%rd<13>;
	// demoted variable
	.shared .align 4 .b8 _ZZ9tiled_muliPfS_S_E6a_tile[4096];
	// demoted variable
	.shared .align 4 .b8 _ZZ9tiled_muliPfS_S_E6b_tile[4096];
	ld.param.u32 	%r23, [_Z9tiled_muliPfS_S__param_0];
	ld.param.u64 	%rd4, [_Z9tiled_muliPfS_S__param_1];
	ld.param.u64 	%rd5, [_Z9tiled_muliPfS_S__param_2];
	ld.param.u64 	%rd6, [_Z9tiled_muliPfS_S__param_3];
	mov.u32 	%r24, %ctaid.x;
	shl.b32 	%r1, %r24, 5;
	mov.u32 	%r37, %tid.x;
	add.s32 	%r3, %r1, %r37;
	mov.u32 	%r25, %ctaid.y;
	shl.b32 	%r26, %r25, 5;
	mov.u32 	%r39, %tid.y;
	add.s32 	%r5, %r26, %r39;
	setp.lt.s32 	%p1, %r23, 1;
	mov.f32 	%f110, 0f00000000;
	@%p1 bra 	$L__BB1_7;
	shl.b32 	%r28, %r39, 7;
	mov.u32 	%r29, _ZZ9tiled_muliPfS_S_E6a_tile;
	add.s32 	%r6, %r29, %r28;
	shl.b32 	%r30, %r37, 2;
	add.s32 	%r7, %r6, %r30;
	mov.u32 	%r31, _ZZ9tiled_muliPfS_S_E6b_tile;
	add.s32 	%r9, %r31, %r30;
	add.s32 	%r8, %r9, %r28;
	mad.lo.s32 	%r32, %r39, %r23, %r37;
	add.s32 	%r40, %r32, %r1;
	shl.b32 	%r11, %r23, 5;
	mad.lo.s32 	%r38, %r5, %r23, %r37;
	cvta.to.global.u64 	%rd1, %rd4;
	cvta.to.global.u64 	%rd2, %rd5;
	mov.f32 	%f110, 0f00000000;
	mov.b32 	%r41, 0;
$L__BB1_2:
	setp.ge.u32 	%p2, %r5, %r23;
	mul.wide.s32 	%rd7, %r38, 4;
	add.s64 	%rd3, %rd1, %rd7;
	setp.ge.s32 	%p3, %r37, %r23;
	mov.f32 	%f108, 0f00000000;
	or.pred  	%p4, %p3, %p2;
	@%p4 bra 	$L__BB1_4;
	ld.global.f32 	%f108, [%rd3];
$L__BB1_4:
	st.shared.f32 	[%r7], %f108;
	mov.f32 	%f109, 0f00000000;
	max.s32 	%r34, %r3, %r39;
	setp.ge.s32 	%p5, %r34, %r23;
	@%p5 bra 	$L__BB1_6;
	mul.wide.s32 	%rd8, %r40, 4;
	add.s64 	%rd9, %rd2, %rd8;
	ld.global.f32 	%f109, [%rd9];
$L__BB1_6:
	st.shared.f32 	[%r8], %f109;
	bar.sync 	0;
	ld.shared.f32 	%f12, [%r6];
	ld.shared.f32 	%f13, [%r9];
	fma.rn.f32 	%f14, %f12, %f13, %f110;
	ld.shared.f32 	%f15, [%r6+4];
	ld.shared.f32 	%f16, [%r9+128];
	fma.rn.f32 	%f17, %f15, %f16, %f14;
	ld.shared.f32 	%f18, [%r6+8];
	ld.shared.f32 	%f19, [%r9+256];
	fma.rn.f32 	%f20, %f18, %f19, %f17;
	ld.shared.f32 	%f21, [%r6+12];
	ld.shared.f32 	%f22, [%r9+384];
	fma.rn.f32 	%f23, %f21, %f22, %f20;
	ld.shared.f32 	%f24, [%r6+16];
	ld.shared.f32 	%f25, [%r9+512];
	fma.rn.f32 	%f26, %f24, %f25, %f23;
	ld.shared.f32 	%f27, [%r6+20];
	ld.shared.f32 	%f28, [%r9+640];
	fma.rn.f32 	%f29, %f27, %f28, %f26;
	ld.shared.f32 	%f30, [%r6+24];
	ld.shared.f32 	%f31, [%r9+768];
	fma.rn.f32 	%f32, %f30, %f31, %f29;
	ld.shared.f32 	%f33, [%r6+28];
	ld.shared.f32 	%f34, [%r9+896];
	fma.rn.f32 	%f35, %f33, %f34, %f32;
	ld.shared.f32 	%f36, [%r6+32];
	ld.shared.f32 	%f37, [%r9+1024];
	fma.rn.f32 	%f38, %f36, %f37, %f35;
	ld.shared.f32 	%f39, [%r6+36];
	ld.shared.f32 	%f40, [%r9+1152];
	fma.rn.f32 	%f41, %f39, %f40, %f38;
	ld.shared.f32 	%f42, [%r6+40];
	ld.shared.f32 	%f43, [%r9+1280];
	fma.rn.f32 	%f44, %f42, %f43, %f41;
	ld.shared.f32 	%f45, [%r6+44];
	ld.shared.f32 	%f46, [%r9+1408];
	fma.rn.f32 	%f47, %f45, %f46, %f44;
	ld.shared.f32 	%f48, [%r6+48];
	ld.shared.f32 	%f49, [%r9+1536];
	fma.rn.f32 	%f50, %f48, %f49, %f47;
	ld.shared.f32 	%f51, [%r6+52];
	ld.shared.f32 	%f52, [%r9+1664];
	fma.rn.f32 	%f53, %f51, %f52, %f50;
	ld.shared.f32 	%f54, [%r6+56];
	ld.shared.f32 	%f55, [%r9+1792];
	fma.rn.f32 	%f56, %f54, %f55, %f53;
	ld.shared.f32 	%f57, [%r6+60];
	ld.shared.f32 	%f58, [%r9+1920];
	fma.rn.f32 	%f59, %f57, %f58, %f56;
	ld.shared.f32 	%f60, [%r6+64];
	ld.shared.f32 	%f61, [%r9+2048];
	fma.rn.f32 	%f62, %f60, %f61, %f59;
	ld.shared.f32 	%f63, [%r6+68];
	ld.shared.f32 	%f64, [%r9+2176];
	fma.rn.f32 	%f65, %f63, %f64, %f62;
	ld.shared.f32 	%f66, [%r6+72];
	ld.shared.f32 	%f67, [%r9+2304];
	fma.rn.f32 	%f68, %f66, %f67, %f65;
	ld.shared.f32 	%f69, [%r6+76];
	ld.shared.f32 	%f70, [%r9+2432];
	fma.rn.f32 	%f71, %f69, %f70, %f68;
	ld.shared.f32 	%f72, [%r6+80];
	ld.shared.f32 	%f73, [%r9+2560];
	fma.rn.f32 	%f74, %f72, %f73, %f71;
	ld.shared.f32 	%f75, [%r6+84];
	ld.shared.f32 	%f76, [%r9+2688];
	fma.rn.f32 	%f77, %f75, %f76, %f74;
	ld.shared.f32 	%f78, [%r6+88];
	ld.shared.f32 	%f79, [%r9+2816];
	fma.rn.f32 	%f80, %f78, %f79, %f77;
	ld.shared.f32 	%f81, [%r6+92];
	ld.shared.f32 	%f82, [%r9+2944];
	fma.rn.f32 	%f83, %f81, %f82, %f80;
	ld.shared.f32 	%f84, [%r6+96];
	ld.shared.f32 	%f85, [%r9+3072];
	fma.rn.f32 	%f86, %f84, %f85, %f83;
	ld.shared.f32 	%f87, [%r6+100];
	ld.shared.f32 	%f88, [%r9+3200];
	fma.rn.f32 	%f89, %f87, %f88, %f86;
	ld.shared.f32 	%f90, [%r6+104];
	ld.shared.f32 	%f91, [%r9+3328];
	fma.rn.f32 	%f92, %f90, %f91, %f89;
	ld.shared.f32 	%f93, [%r6+108];
	ld.shared.f32 	%f94, [%r9+3456];
	fma.rn.f32 	%f95, %f93, %f94, %f92;
	ld.shared.f32 	%f96, [%r6+112];
	ld.shared.f32 	%f97, [%r9+3584];
	fma.rn.f32 	%f98, %f96, %f97, %f95;
	ld.shared.f32 	%f99, [%r6+116];
	ld.shared.f32 	%f100, [%r9+3712];
	fma.rn.f32 	%f101, %f99, %f100, %f98;
	ld.shared.f32 	%f102, [%r6+120];
	ld.shared.f32 	%f103, [%r9+3840];
	fma.rn.f32 	%f104, %f102, %f103, %f101;
	ld.shared.f32 	%f105, [%r6+124];
	ld.shared.f32 	%f106, [%r9+3968];
	fma.rn.f32 	%f110, %f105, %f106, %f104;
	bar.sync 	0;
	add.s32 	%r41, %r41, 32;
	add.s32 	%r40, %r40, %r11;
	add.s32 	%r39, %r39, 32;
	add.s32 	%r38, %r38, 32;
	add.s32 	%r37, %r37, 32;
	setp.lt.s32 	%p6, %r41, %r23;
	@%p6 bra 	$L__BB1_2;
$L__BB1_7:
	max.s32 	%r35, %r5, %r3;
	setp.ge.s32 	%p7, %r35, %r23;
	@%p7 bra 	$L__BB1_9;
	mad.lo.s32 	%r36, %r5, %r23, %r3;
	cvta.to.global.u64 	%rd10, %rd6;
	mul.wide.s32 	%rd11, %r36, 4;
	add.s64 	%rd12, %rd10, %rd11;
	st.global.f32 	[%rd12], %f110;
$L__BB1_9:
	ret;

}


// ===== COMPILED SASS (sm_100) =====

	.target	sm_100

	.elftype	@"ET_EXEC"


//--------------------- .note.nv.tkinfo           --------------------------
	.section	.note.nv.tkinfo,"",@"SHT_NOTE"
	.sectionflags	@"SHF_NOTE_NV_TKINFO"
	.tkinfo
        /*0018*/ 	.word	0x00000002
        /*0030*/ 	.string	""
        /*0030*/ 	.string	"ptxas"
        /*0030*/ 	.string	"Cuda compilation tools, release 13.0, V13.0.88"
        /*0030*/ 	.string	"Build cuda_13.0.r13.0/compiler.36424714_0"
        /*0030*/ 	.string	"-arch sm_100 -m 64 "



//--------------------- .note.nv.cuinfo           --------------------------
	.section	.note.nv.cuinfo,"",@"SHT_NOTE"
	.sectionflags	@"SHF_NOTE_NV_CUINFO"
        /*0018*/ 	.short	0x0002
        /*001a*/ 	.short	0x0064
        /*001c*/ 	.short	0x0082
	.zero		2


//--------------------- .nv.info                  --------------------------
	.section	.nv.info,"",@"SHT_CUDA_INFO"
	.align	4


	//----- nvinfo : EIATTR_REGCOUNT
	.align		4
        /*0000*/ 	.byte	0x04, 0x2f
        /*0002*/ 	.short	(.L_1 - .L_0)
	.align		4
.L_0:
        /*0004*/ 	.word	index@(_Z3mulPfS_S_i)
        /*0008*/ 	.word	0x0000001e


	//----- nvinfo : EIATTR_FRAME_SIZE
	.align		4
.L_1:
        /*000c*/ 	.byte	0x04, 0x11
        /*000e*/ 	.short	(.L_3 - .L_2)
	.align		4
.L_2:
        /*0010*/ 	.word	index@(_Z3mulPfS_S_i)
        /*0014*/ 	.word	0x00000000


	//----- nvinfo : EIATTR_REGCOUNT
	.align		4
.L_3:
        /*0018*/ 	.byte	0x04, 0x2f
        /*001a*/ 	.short	(.L_5 - .L_4)
	.align		4
.L_4:
        /*001c*/ 	.word	index@(_Z9tiled_muliPfS_S_)
        /*0020*/ 	.word	0x00000020


	//----- nvinfo : EIATTR_FRAME_SIZE
	.align		4
.L_5:
        /*0024*/ 	.byte	0x04, 0x11
        /*0026*/ 	.short	(.L_7 - .L_6)
	.align		4
.L_6:
        /*0028*/ 	.word	index@(_Z9tiled_muliPfS_S_)
        /*002c*/ 	.word	0x00000000


	//----- nvinfo : EIATTR_MIN_STACK_SIZE
	.align		4
.L_7:
        /*0030*/ 	.byte	0x04, 0x12
        /*0032*/ 	.short	(.L_9 - .L_8)
	.align		4
.L_8:
        /*0034*/ 	.word	index@(_Z9tiled_muliPfS_S_)
        /*0038*/ 	.word	0x00000000


	//----- nvinfo : EIATTR_MIN_STACK_SIZE
	.align		4
.L_9:
        /*003c*/ 	.byte	0x04, 0x12
        /*003e*/ 	.short	(.L_11 - .L_10)
	.align		4
.L_10:
        /*0040*/ 	.word	index@(_Z3mulPfS_S_i)
        /*0044*/ 	.word	0x00000000
.L_11:


//--------------------- .nv.compat                --------------------------
	.section	.nv.compat,"",@"SHT_CUDA_COMPAT_INFO"
	.align	4
        /*0000*/ 	.byte	0x02, 0x09, 0x00, 0x00, 0x02, 0x02, 0x01, 0x00, 0x02, 0x05, 0x05, 0x00, 0x03, 0x07, 0x01, 0x01
        /*0010*/ 	.byte	0x02, 0x03, 0x00, 0x00, 0x02, 0x06, 0x01, 0x00, 0x04, 0x0b, 0x08, 0x00, 0x09, 0x00, 0x00, 0x00
        /*0020*/ 	.byte	0x00, 0x00, 0x00, 0x00


//--------------------- .nv.info._Z9tiled_muliPfS_S_ --------------------------
	.section	.nv.info._Z9tiled_muliPfS_S_,"",@"SHT_CUDA_INFO"
	.sectionflags	@""
	.align	4


	//----- nvinfo : EIATTR_CUDA_API_VERSION
	.align		4
        /*0000*/ 	.byte	0x04, 0x37
        /*0002*/ 	.short	(.L_13 - .L_12)
.L_12:
        /*0004*/ 	.word	0x00000082


	//----- nvinfo : EIATTR_KPARAM_INFO
	.align		4
.L_13:
        /*0008*/ 	.byte	0x04, 0x17
        /*000a*/ 	.short	(.L_15 - .L_14)
.L_14:
        /*000c*/ 	.word	0x00000000
        /*0010*/ 	.short	0x0003
        /*0012*/ 	.short	0x0018
        /*0014*/ 	.byte	0x00, 0xf5, 0x21, 0x00


	//----- nvinfo : EIATTR_KPARAM_INFO
	.align		4
.L_15:
        /*0018*/ 	.byte	0x04, 0x17
        /*001a*/ 	.short	(.L_17 - .L_16)
.L_16:
        /*001c*/ 	.word	0x00000000
        /*0020*/ 	.short	0x0002
        /*0022*/ 	.short	0x0010
        /*0024*/ 	.byte	0x00, 0xf5, 0x21, 0x00


	//----- nvinfo : EIATTR_KPARAM_INFO
	.align		4
.L_17:
        /*0028*/ 	.byte	0x04, 0x17
        /*002a*/ 	.short	(.L_19 - .L_18)
.L_18:
        /*002c*/ 	.word	0x00000000
        /*0030*/ 	.short	0x0001
        /*0032*/ 	.short	0x0008
        /*0034*/ 	.byte	0x00, 0xf5, 0x21, 0x00


	//----- nvinfo : EIATTR_KPARAM_INFO
	.align		4
.L_19:
        /*0038*/ 	.byte	0x04, 0x17
        /*003a*/ 	.short	(.L_21 - .L_20)
.L_20:
        /*003c*/ 	.word	0x00000000
        /*0040*/ 	.short	0x0000
        /*0042*/ 	.short	0x0000
        /*0044*/ 	.byte	0x00, 0xf0, 0x11, 0x00


	//----- nvinfo : EIATTR_SPARSE_MMA_MASK
	.align		4
.L_21:
        /*0048*/ 	.byte	0x03, 0x50
        /*004a*/ 	.short	0x0000


	//----- nvinfo : EIATTR_MAXREG_COUNT
	.align		4
        /*004c*/ 	.byte	0x03, 0x1b
        /*004e*/ 	.short	0x00ff


	//----- nvinfo : EIATTR_NUM_BARRIERS
	.align		4
        /*0050*/ 	.byte	0x02, 0x4c
        /*0052*/ 	.byte	0x01
	.zero		1


	//----- nvinfo : EIATTR_MERCURY_ISA_VERSION
	.align		4
        /*0054*/ 	.byte	0x03, 0x5f
        /*0056*/ 	.short	0x0101


	//----- nvinfo : EIATTR_VRC_CTA_INIT_COUNT
	.align		4
        /*0058*/ 	.byte	0x02, 0x4a
	.zero		1
	.zero		1


	//----- nvinfo : EIATTR_EXIT_INSTR_OFFSETS
	.align		4
        /*005c*/ 	.byte	0x04, 0x1c
        /*005e*/ 	.short	(.L_23 - .L_22)


	//   ....[0]....
.L_22:
        /*0060*/ 	.word	0x000007e0


	//   ....[1]....
        /*0064*/ 	.word	0x00000830


	//----- nvinfo : EIATTR_CBANK_PARAM_SIZE
	.align		4
.L_23:
        /*0068*/ 	.byte	0x03, 0x19
        /*006a*/ 	.short	0x0020


	//----- nvinfo : EIATTR_PARAM_CBANK
	.align		4
        /*006c*/ 	.byte	0x04, 0x0a
        /*006e*/ 	.short	(.L_25 - .L_24)
	.align		4
.L_24:
        /*0070*/ 	.word	index@(.nv.constant0._Z9tiled_muliPfS_S_)
        /*0074*/ 	.short	0x0380
        /*0076*/ 	.short	0x0020


	//----- nvinfo : EIATTR_SW_WAR
	.align		4
.L_25:
        /*0078*/ 	.byte	0x04, 0x36
        /*007a*/ 	.short	(.L_27 - .L_26)
.L_26:
        /*007c*/ 	.word	0x00000008
.L_27:


//--------------------- .nv.info._Z3mulPfS_S_i    --------------------------
	.section	.nv.info._Z3mulPfS_S_i,"",@"SHT_CUDA_INFO"
	.sectionflags	@""
	.align	4


	//----- nvinfo : EIATTR_CUDA_API_VERSION
	.align		4
        /*0000*/ 	.byte	0x04, 0x37
        /*0002*/ 	.short	(.L_29 - .L_28)
.L_28:
        /*0004*/ 	.word	0x00000082


	//----- nvinfo : EIATTR_KPARAM_INFO
	.align		4
.L_29:
        /*0008*/ 	.byte	0x04, 0x17
        /*000a*/ 	.short	(.L_31 - .L_30)
.L_30:
        /*000c*/ 	.word	0x00000000
        /*0010*/ 	.short	0x0003
        /*0012*/ 	.short	0x0018
        /*0014*/ 	.byte	0x00, 0xf0, 0x11, 0x00


	//----- nvinfo : EIATTR_KPARAM_INFO
	.align		4
.L_31:
        /*0018*/ 	.byte	0x04, 0x17
        /*001a*/ 	.short	(.L_33 - .L_32)
.L_32:
        /*001c*/ 	.word	0x00000000
        /*0020*/ 	.short	0x0002
        /*0022*/ 	.short	0x0010
        /*0024*/ 	.byte	0x00, 0xf5, 0x21, 0x00


	//----- nvinfo : EIATTR_KPARAM_INFO
	.align		4
.L_33:
        /*0028*/ 	.byte	0x04, 0x17
        /*002a*/ 	.short	(.L_35 - .L_34)
.L_34:
        /*002c*/ 	.word	0x00000000
        /*0030*/ 	.short	0x0001
        /*0032*/ 	.short	0x0008
        /*0034*/ 	.byte	0x00, 0xf5, 0x21, 0x00


	//----- nvinfo : EIATTR_KPARAM_INFO
	.align		4
.L_35:
        /*0038*/ 	.byte	0x04, 0x17
        /*003a*/ 	.short	(.L_37 - .L_36)
.L_36:
        /*003c*/ 	.word	0x00000000
        /*0040*/ 	.short	0x0000
        /*0042*/ 	.short	0x0000
        /*0044*/ 	.byte	0x00, 0xf5, 0x21, 0x00


	//----- nvinfo : EIATTR_SPARSE_MMA_MASK
	.align		4
.L_37:
        /*0048*/ 	.byte	0x03, 0x50
        /*004a*/ 	.short	0x0000


	//----- nvinfo : EIATTR_MAXREG_COUNT
	.align		4
        /*004c*/ 	.byte	0x03, 0x1b
        /*004e*/ 	.short	0x00ff


	//----- nvinfo : EIATTR_MERCURY_ISA_VERSION
	.align		4
        /*0050*/ 	.byte	0x03, 0x5f
        /*0052*/ 	.short	0x0101


	//----- nvinfo : EIATTR_VRC_CTA_INIT_COUNT
	.align		4
        /*0054*/ 	.byte	0x02, 0x4a
	.zero		1
	.zero		1


	//----- nvinfo : EIATTR_EXIT_INSTR_OFFSETS
	.align		4
        /*0058*/ 	.byte	0x04, 0x1c
        /*005a*/ 	.short	(.L_39 - .L_38)


	//   ....[0]....
.L_38:
        /*005c*/ 	.word	0x000000c0


	//   ....[1]....
        /*0060*/ 	.word	0x00000a90


	//----- nvinfo : EIATTR_CBANK_PARAM_SIZE
	.align		4
.L_39:
        /*0064*/ 	.byte	0x03, 0x19
        /*0066*/ 	.short	0x001c


	//----- nvinfo : EIATTR_PARAM_CBANK
	.align		4
        /*0068*/ 	.byte	0x04, 0x0a
        /*006a*/ 	.short	(.L_41 - .L_40)
	.align		4
.L_40:
        /*006c*/ 	.word	index@(.nv.constant0._Z3mulPfS_S_i)
        /*0070*/ 	.short	0x0380
        /*0072*/ 	.short	0x001c


	//----- nvinfo : EIATTR_SW_WAR
	.align		4
.L_41:
        /*0074*/ 	.byte	0x04, 0x36
        /*0076*/ 	.short	(.L_43 - .L_42)
.L_42:
        /*0078*/ 	.word	0x00000008
.L_43:


//--------------------- .nv.callgraph             --------------------------
	.section	.nv.callgraph,"",@"SHT_CUDA_CALLGRAPH"
	.align	4
	.sectionentsize	8
	.align		4
        /*0000*/ 	.word	0x00000000
	.align		4
        /*0004*/ 	.word	0xffffffff
	.align		4
        /*0008*/ 	.word	0x00000000
	.align		4
        /*000c*/ 	.word	0xfffffffe
	.align		4
        /*0010*/ 	.word	0x00000000
	.align		4
        /*0014*/ 	.word	0xfffffffd
	.align		4
        /*0018*/ 	.word	0x00000000
	.align		4
        /*001c*/ 	.word	0xfffffffc


//--------------------- .text._Z9tiled_muliPfS_S_ --------------------------
	.section	.text._Z9tiled_muliPfS_S_,"ax",@progbits
	.align	128
        .global         _Z9tiled_muliPfS_S_
        .type           _Z9tiled_muliPfS_S_,@function
        .size           _Z9tiled_muliPfS_S_,(.L_x_8 - _Z9tiled_muliPfS_S_)
        .other          _Z9tiled_muliPfS_S_,@"STO_CUDA_ENTRY STV_DEFAULT"
_Z9tiled_muliPfS_S_:
.text._Z9tiled_muliPfS_S_:
[----:B------:R-:W-:Y:S01]  /*0000*/  LDC R1, c[0x0][0x37c] ;  /* 0x0000df00ff017b82 */ /* 0x000fe20000000800 */
[----:B------:R-:W0:Y:S01]  /*0010*/  LDCU UR4, c[0x0][0x380] ;  /* 0x00007000ff0477ac */ /* 0x000e220008000800 */
[----:B------:R-:W1:Y:S01]  /*0020*/  S2R R21, SR_CTAID.Y ;  /* 0x0000000000157919 */ /* 0x000e620000002600 */
[----:B------:R-:W-:Y:S01]  /*0030*/  HFMA2 R25, -RZ, RZ, 0, 0 ;  /* 0x00000000ff197431 */ /* 0x000fe200000001ff */
[----:B------:R-:W2:Y:S01]  /*0040*/  LDCU.64 UR8, c[0x0][0x358] ;  /* 0x00006b00ff0877ac */ /* 0x000ea20008000a00 */
[----:B------:R-:W1:Y:S01]  /*0050*/  S2R R16, SR_TID.Y ;  /* 0x0000000000107919 */ /* 0x000e620000002200 */
[----:B------:R-:W3:Y:S01]  /*0060*/  S2R R2, SR_CTAID.X ;  /* 0x0000000000027919 */ /* 0x000ee20000002500 */
[----:B------:R-:W3:Y:S01]  /*0070*/  S2R R19, SR_TID.X ;  /* 0x0000000000137919 */ /* 0x000ee20000002100 */
[----:B0-----:R-:W-:-:S04]  /*0080*/  MOV R6, UR4 ;  /* 0x0000000400067c02 */ /* 0x001fc80008000f00 */
[----:B------:R-:W-:Y:S02]  /*0090*/  ISETP.GE.AND P0, PT, R6, 0x1, PT ;  /* 0x000000010600780c */ /* 0x000fe40003f06270 */
[----:B-1----:R-:W-:Y:S02]  /*00a0*/  LEA R21, R21, R16, 0x5 ;  /* 0x0000001015157211 */ /* 0x002fe400078e28ff */
[----:B---3--:R-:W-:-:S09]  /*00b0*/  LEA R18, R2, R19, 0x5 ;  /* 0x0000001302127211 */ /* 0x008fd200078e28ff */
[----:B--2---:R-:W-:Y:S05]  /*00c0*/  @!P0 BRA `(.L_x_0) ;  /* 0x0000000400bc8947 */ /* 0x004fea0003800000 */
[----:B------:R-:W0:Y:S01]  /*00d0*/  S2UR UR6, SR_CgaCtaId ;  /* 0x00000000000679c3 */ /* 0x000e220000008800 */
[----:B------:R-:W-:Y:S01]  /*00e0*/  UMOV UR4, 0x400 ;  /* 0x0000040000047882 */ /* 0x000fe20000000000 */
[-CC-:B------:R-:W-:Y:S01]  /*00f0*/  IMAD R17, R16, R6.reuse, R19.reuse ;  /* 0x0000000610117224 */ /* 0x180fe200078e0213 */
[----:B------:R-:W-:Y:S01]  /*0100*/  UIADD3 UR5, UPT, UPT, UR4, 0x1000, URZ ;  /* 0x0000100004057890 */ /* 0x000fe2000fffe0ff */
[CC--:B------:R-:W-:Y:S01]  /*0110*/  ISETP.GE.U32.AND P0, PT, R21.reuse, R6.reuse, PT ;  /* 0x000000061500720c */ /* 0x0c0fe20003f06070 */
[----:B------:R-:W-:Y:S01]  /*0120*/  IMAD R7, R21, R6, R19 ;  /* 0x0000000615077224 */ /* 0x000fe200078e0213 */
[----:B------:R-:W-:Y:S02]  /*0130*/  MOV R25, RZ ;  /* 0x000000ff00197202 */ /* 0x000fe40000000f00 */
[----:B------:R-:W1:Y:S01]  /*0140*/  LDC R0, c[0x0][0x380] ;  /* 0x0000e000ff007b82 */ /* 0x000e620000000800 */
[----:B------:R-:W-:-:S07]  /*0150*/  LEA R17, R2, R17, 0x5 ;  /* 0x0000001102117211 */ /* 0x000fce00078e28ff */
[----:B------:R-:W2:Y:S01]  /*0160*/  LDC.64 R22, c[0x0][0x388] ;  /* 0x0000e200ff167b82 */ /* 0x000ea20000000a00 */
[----:B0-----:R-:W-:Y:S02]  /*0170*/  ULEA UR4, UR6, UR4, 0x18 ;  /* 0x0000000406047291 */ /* 0x001fe4000f8ec0ff */
[----:B------:R-:W-:-:S04]  /*0180*/  ULEA UR5, UR6, UR5, 0x18 ;  /* 0x0000000506057291 */ /* 0x000fc8000f8ec0ff */
[C---:B------:R-:W-:Y:S01]  /*0190*/  LEA R5, R16.reuse, UR4, 0x7 ;  /* 0x0000000410057c11 */ /* 0x040fe2000f8e38ff */
[----:B------:R-:W-:Y:S01]  /*01a0*/  UMOV UR4, URZ ;  /* 0x000000ff00047c82 */ /* 0x000fe20008000000 */
[C---:B------:R-:W-:Y:S02]  /*01b0*/  LEA R3, R19.reuse, UR5, 0x2 ;  /* 0x0000000513037c11 */ /* 0x040fe4000f8e10ff */
[----:B------:R-:W-:Y:S02]  /*01c0*/  LEA R4, R19, R5, 0x2 ;  /* 0x0000000513047211 */ /* 0x000fe400078e10ff */
[----:B------:R-:W-:-:S07]  /*01d0*/  LEA R2, R16, R3, 0x7 ;  /* 0x0000000310027211 */ /* 0x000fce00078e38ff */
.L_x_1:
[----:B-1----:R-:W-:Y:S01]  /*01e0*/  MOV R6, R0 ;  /* 0x0000000000067202 */ /* 0x002fe20000000f00 */
[----:B------:R-:W-:Y:S01]  /*01f0*/  HFMA2 R29, -RZ, RZ, 0, 0 ;  /* 0x00000000ff1d7431 */ /* 0x000fe200000001ff */
[----:B------:R-:W-:Y:S02]  /*0200*/  VIMNMX R9, PT, PT, R18, R16, !PT ;  /* 0x0000001012097248 */ /* 0x000fe40007fe0100 */
[-C--:B------:R-:W-:Y:S02]  /*0210*/  ISETP.GE.OR P1, PT, R19, R6.reuse, P0 ;  /* 0x000000061300720c */ /* 0x080fe40000726670 */
[----:B------:R-:W-:Y:S01]  /*0220*/  ISETP.GE.AND P2, PT, R9, R6, PT ;  /* 0x000000060900720c */ /* 0x000fe20003f46270 */
[----:B--2---:R-:W-:Y:S01]  /*0230*/  IMAD.WIDE R8, R7, 0x4, R22 ;  /* 0x0000000407087825 */ /* 0x004fe200078e0216 */
[----:B------:R-:W-:-:S09]  /*0240*/  MOV R20, RZ ;  /* 0x000000ff00147202 */ /* 0x000fd20000000f00 */
[----:B------:R-:W2:Y:S02]  /*0250*/  @!P1 LDG.E R29, desc[UR8][R8.64] ;  /* 0x00000008081d9981 */ /* 0x000ea4000c1e1900 */
[----:B------:R-:W0:Y:S02]  /*0260*/  @!P2 LDC.64 R10, c[0x0][0x390] ;  /* 0x0000e400ff0aab82 */ /* 0x000e240000000a00 */
[----:B0-----:R-:W-:-:S05]  /*0270*/  @!P2 IMAD.WIDE R10, R17, 0x4, R10 ;  /* 0x00000004110aa825 */ /* 0x001fca00078e020a */
[----:B------:R-:W3:Y:S04]  /*0280*/  @!P2 LDG.E R20, desc[UR8][R10.64] ;  /* 0x000000080a14a981 */ /* 0x000ee8000c1e1900 */
[----:B--2---:R-:W-:Y:S04]  /*0290*/  STS [R4], R29 ;  /* 0x0000001d04007388 */ /* 0x004fe80000000800 */
[----:B---3--:R-:W-:Y:S01]  /*02a0*/  STS [R2], R20 ;  /* 0x0000001402007388 */ /* 0x008fe20000000800 */
[----:B------:R-:W-:Y:S06]  /*02b0*/  BAR.SYNC.DEFER_BLOCKING 0x0 ;  /* 0x0000000000007b1d */ /* 0x000fec0000010000 */
[----:B------:R-:W-:Y:S04]  /*02c0*/  LDS R24, [R3] ;  /* 0x0000000003187984 */ /* 0x000fe80000000800 */
[----:B------:R-:W0:Y:S04]  /*02d0*/  LDS.128 R12, [R5] ;  /* 0x00000000050c7984 */ /* 0x000e280000000c00 */
[----:B------:R-:W1:Y:S04]  /*02e0*/  LDS R26, [R3+0x80] ;  /* 0x00008000031a7984 */ /* 0x000e680000000800 */
[----:B------:R-:W2:Y:S04]  /*02f0*/  LDS R27, [R3+0x100] ;  /* 0x00010000031b7984 */ /* 0x000ea80000000800 */
[----:B------:R-:W-:Y:S01]  /*0300*/  LDS.128 R8, [R5+0x10] ;  /* 0x0000100005087984 */ /* 0x000fe20000000c00 */
[----:B0-----:R-:W-:-:S03]  /*0310*/  FFMA R12, R12, R24, R25 ;  /* 0x000000180c0c7223 */ /* 0x001fc60000000019 */
[----:B------:R-:W0:Y:S01]  /*0320*/  LDS R25, [R3+0x180] ;  /* 0x0001800003197984 */ /* 0x000e220000000800 */
[----:B-1----:R-:W-:-:S03]  /*0330*/  FFMA R26, R26, R13, R12 ;  /* 0x0000000d1a1a7223 */ /* 0x002fc6000000000c */
[----:B------:R-:W1:Y:S04]  /*0340*/  LDS R13, [R3+0x200] ;  /* 0x00020000030d7984 */ /* 0x000e680000000800 */
[----:B------:R-:W3:Y:S01]  /*0350*/  LDS R12, [R3+0x280] ;  /* 0x00028000030c7984 */ /* 0x000ee20000000800 */
[----:B--2---:R-:W-:-:S03]  /*0360*/  FFMA R14, R27, R14, R26 ;  /* 0x0000000e1b0e7223 */ /* 0x004fc6000000001a */
[----:B------:R-:W-:Y:S01]  /*0370*/  LDS R27, [R3+0x380] ;  /* 0x00038000031b7984 */ /* 0x000fe20000000800 */
[----:B0-----:R-:W-:-:S03]  /*0380*/  FFMA R15, R25, R15, R14 ;  /* 0x0000000f190f7223 */ /* 0x001fc6000000000e */
[----:B------:R-:W0:Y:S01]  /*0390*/  LDS R25, [R3+0x300] ;  /* 0x0003000003197984 */ /* 0x000e220000000800 */
[----:B-1----:R-:W-:-:S03]  /*03a0*/  FFMA R13, R8, R13, R15 ;  /* 0x0000000d080d7223 */ /* 0x002fc6000000000f */
[----:B------:R-:W-:Y:S01]  /*03b0*/  LDS R8, [R3+0x480] ;  /* 0x0004800003087984 */ /* 0x000fe20000000800 */
[----:B---3--:R-:W-:-:S03]  /*03c0*/  FFMA R20, R12, R9, R13 ;  /* 0x000000090c147223 */ /* 0x008fc6000000000d */
[----:B------:R-:W-:Y:S04]  /*03d0*/  LDS R9, [R3+0x400] ;  /* 0x0004000003097984 */ /* 0x000fe80000000800 */
[----:B------:R-:W1:Y:S01]  /*03e0*/  LDS.128 R12, [R5+0x20] ;  /* 0x00002000050c7984 */ /* 0x000e620000000c00 */
[----:B0-----:R-:W-:-:S03]  /*03f0*/  FFMA R10, R25, R10, R20 ;  /* 0x0000000a190a7223 */ /* 0x001fc60000000014 */
[----:B------:R-:W0:Y:S01]  /*0400*/  LDS R25, [R3+0x500] ;  /* 0x0005000003197984 */ /* 0x000e220000000800 */
[----:B------:R-:W-:-:S03]  /*0410*/  FFMA R11, R27, R11, R10 ;  /* 0x0000000b1b0b7223 */ /* 0x000fc6000000000a */
[----:B------:R-:W2:Y:S01]  /*0420*/  LDS R27, [R3+0x580] ;  /* 0x00058000031b7984 */ /* 0x000ea20000000800 */
[----:B-1----:R-:W-:-:S03]  /*0430*/  FFMA R9, R12, R9, R11 ;  /* 0x000000090c097223 */ /* 0x002fc6000000000b */
[----:B------:R-:W-:Y:S01]  /*0440*/  LDS R12, [R3+0x680] ;  /* 0x00068000030c7984 */ /* 0x000fe20000000800 */
[----:B------:R-:W-:-:S03]  /*0450*/  FFMA R20, R8, R13, R9 ;  /* 0x0000000d08147223 */ /* 0x000fc60000000009 */
[----:B------:R-:W-:Y:S04]  /*0460*/  LDS R13, [R3+0x600] ;  /* 0x00060000030d7984 */ /* 0x000fe80000000800 */
[----:B------:R-:W1:Y:S01]  /*0470*/  LDS.128 R8, [R5+0x30] ;  /* 0x0000300005087984 */ /* 0x000e620000000c00 */
[----:B0-----:R-:W-:-:S03]  /*0480*/  FFMA R14, R25, R14, R20 ;  /* 0x0000000e190e7223 */ /* 0x001fc60000000014 */
[----:B------:R-:W0:Y:S01]  /*0490*/  LDS R25, [R3+0x700] ;  /* 0x0007000003197984 */ /* 0x000e220000000800 */
[----:B--2---:R-:W-:-:S03]  /*04a0*/  FFMA R15, R27, R15, R14 ;  /* 0x0000000f1b0f7223 */ /* 0x004fc6000000000e */
        /* <DEDUP_REMOVED lines=16> */
[----:B------:R-:W-:Y:S01]  /*05b0*/  LDS R20, [R3+0xc80] ;  /* 0x000c800003147984 */ /* 0x000fe20000000800 */
[----:B--2---:R-:W-:-:S03]  /*05c0*/  FFMA R15, R27, R15, R14 ;  /* 0x0000000f1b0f7223 */ /* 0x004fc6000000000e */
[----:B------:R-:W0:Y:S04]  /*05d0*/  LDS R27, [R3+0xb00] ;  /* 0x000b0000031b7984 */ /* 0x000e280000000800 */
[----:B------:R-:W-:Y:S01]  /*05e0*/  LDS R25, [R3+0xd00] ;  /* 0x000d000003197984 */ /* 0x000fe20000000800 */
[----:B-1----:R-:W-:-:S03]  /*05f0*/  FFMA R13, R8, R13, R15 ;  /* 0x0000000d080d7223 */ /* 0x002fc6000000000f */
[----:B------:R-:W1:Y:S01]  /*0600*/  LDS R8, [R3+0xb80] ;  /* 0x000b800003087984 */ /* 0x000e620000000800 */
[----:B------:R-:W-:-:S03]  /*0610*/  FFMA R24, R12, R9, R13 ;  /* 0x000000090c187223 */ /* 0x000fc6000000000d */
[----:B------:R-:W-:Y:S04]  /*0620*/  LDS R9, [R3+0xc00] ;  /* 0x000c000003097984 */ /* 0x000fe80000000800 */
[----:B------:R-:W2:Y:S01]  /*0630*/  LDS.128 R12, [R5+0x60] ;  /* 0x00006000050c7984 */ /* 0x000ea20000000c00 */
[----:B0-----:R-:W-:-:S04]  /*0640*/  FFMA R27, R27, R10, R24 ;  /* 0x0000000a1b1b7223 */ /* 0x001fc80000000018 */
[----:B-1----:R-:W-:Y:S02]  /*0650*/  FFMA R11, R8, R11, R27 ;  /* 0x0000000b080b7223 */ /* 0x002fe4000000001b */
[----:B------:R-:W-:Y:S02]  /*0660*/  LDS R27, [R3+0xf80] ;  /* 0x000f8000031b7984 */ /* 0x000fe40000000800 */
[----:B--2---:R-:W-:Y:S02]  /*0670*/  FFMA R9, R12, R9, R11 ;  /* 0x000000090c097223 */ /* 0x004fe4000000000b */
[----:B------:R-:W0:Y:S02]  /*0680*/  LDS R12, [R3+0xd80] ;  /* 0x000d8000030c7984 */ /* 0x000e240000000800 */
[----:B------:R-:W-:Y:S02]  /*0690*/  FFMA R24, R20, R13, R9 ;  /* 0x0000000d14187223 */ /* 0x000fe40000000009 */
[----:B------:R-:W-:Y:S04]  /*06a0*/  LDS R13, [R3+0xe00] ;  /* 0x000e0000030d7984 */ /* 0x000fe80000000800 */
[----:B------:R-:W1:Y:S01]  /*06b0*/  LDS.128 R8, [R5+0x70] ;  /* 0x0000700005087984 */ /* 0x000e620000000c00 */
[----:B------:R-:W-:-:S03]  /*06c0*/  FFMA R25, R25, R14, R24 ;  /* 0x0000000e19197223 */ /* 0x000fc60000000018 */
[----:B------:R-:W2:Y:S04]  /*06d0*/  LDS R20, [R3+0xe80] ;  /* 0x000e800003147984 */ /* 0x000ea80000000800 */
[----:B------:R-:W3:Y:S01]  /*06e0*/  LDS R14, [R3+0xf00] ;  /* 0x000f0000030e7984 */ /* 0x000ee20000000800 */
[----:B------:R-:W-:Y:S01]  /*06f0*/  UIADD3 UR4, UPT, UPT, UR4, 0x20, URZ ;  /* 0x0000002004047890 */ /* 0x000fe2000fffe0ff */
[----:B------:R-:W-:Y:S05]  /*0700*/  BAR.SYNC.DEFER_BLOCKING 0x0 ;  /* 0x0000000000007b1d */ /* 0x000fea0000010000 */
[----:B------:R-:W-:Y:S01]  /*0710*/  ISETP.LE.AND P1, PT, R6, UR4, PT ;  /* 0x0000000406007c0c */ /* 0x000fe2000bf23270 */
[----:B0-----:R-:W-:-:S04]  /*0720*/  FFMA R15, R12, R15, R25 ;  /* 0x0000000f0c0f7223 */ /* 0x001fc80000000019 */
[----:B-1----:R-:W-:-:S04]  /*0730*/  FFMA R13, R8, R13, R15 ;  /* 0x0000000d080d7223 */ /* 0x002fc8000000000f */
[----:B--2---:R-:W-:-:S04]  /*0740*/  FFMA R9, R20, R9, R13 ;  /* 0x0000000914097223 */ /* 0x004fc8000000000d */
[----:B---3--:R-:W-:Y:S01]  /*0750*/  FFMA R10, R14, R10, R9 ;  /* 0x0000000a0e0a7223 */ /* 0x008fe20000000009 */
[----:B------:R-:W-:Y:S02]  /*0760*/  IADD3 R16, PT, PT, R16, 0x20, RZ ;  /* 0x0000002010107810 */ /* 0x000fe40007ffe0ff */
[----:B------:R-:W-:Y:S01]  /*0770*/  IADD3 R7, PT, PT, R7, 0x20, RZ ;  /* 0x0000002007077810 */ /* 0x000fe20007ffe0ff */
[----:B------:R-:W-:Y:S01]  /*0780*/  FFMA R25, R27, R11, R10 ;  /* 0x0000000b1b197223 */ /* 0x000fe2000000000a */
[----:B------:R-:W-:Y:S02]  /*0790*/  IADD3 R19, PT, PT, R19, 0x20, RZ ;  /* 0x0000002013137810 */ /* 0x000fe40007ffe0ff */
[----:B------:R-:W-:Y:S01]  /*07a0*/  LEA R17, R6, R17, 0x5 ;  /* 0x0000001106117211 */ /* 0x000fe200078e28ff */
[----:B------:R-:W-:Y:S06]  /*07b0*/  @!P1 BRA `(.L_x_1) ;  /* 0xfffffff800889947 */ /* 0x000fec000383ffff */
.L_x_0:
[----:B------:R-:W-:-:S04]  /*07c0*/  VIMNMX R3, PT, PT, R18, R21, !PT ;  /* 0x0000001512037248 */ /* 0x000fc80007fe0100 */
[----:B------:R-:W-:-:S13]  /*07d0*/  ISETP.GE.AND P0, PT, R3, R6, PT ;  /* 0x000000060300720c */ /* 0x000fda0003f06270 */
[----:B------:R-:W-:Y:S05]  /*07e0*/  @P0 EXIT ;  /* 0x000000000000094d */ /* 0x000fea0003800000 */
[----:B------:R-:W0:Y:S01]  /*07f0*/  LDC.64 R2, c[0x0][0x398] ;  /* 0x0000e600ff027b82 */ /* 0x000e220000000a00 */
[----:B------:R-:W-:-:S04]  /*0800*/  IMAD R21, R21, R6, R18 ;  /* 0x0000000615157224 */ /* 0x000fc800078e0212 */
[----:B0-----:R-:W-:-:S05]  /*0810*/  IMAD.WIDE R2, R21, 0x4, R2 ;  /* 0x0000000415027825 */ /* 0x001fca00078e0202 */
[----:B------:R-:W-:Y:S01]  /*0820*/  STG.E desc[UR8][R2.64], R25 ;  /* 0x0000001902007986 */ /* 0x000fe2000c101908 */
[----:B------:R-:W-:Y:S05]  /*0830*/  EXIT ;  /* 0x000000000000794d */ /* 0x000fea0003800000 */
.L_x_2:
[----:B------:R-:W-:-:S00]  /*0840*/  BRA `(.L_x_2) ;  /* 0xfffffffc00fc7947 */ /* 0x000fc0000383ffff */
[----:B------:R-:W-:-:S00]  /*0850*/  NOP ;  /* 0x0000000000007918 */ /* 0x000fc00000000000 */
        /* <DEDUP_REMOVED lines=10> */
.L_x_8:


//--------------------- .text._Z3mulPfS_S_i       --------------------------
	.section	.text._Z3mulPfS_S_i,"ax",@progbits
	.align	128
        .global         _Z3mulPfS_S_i
        .type           _Z3mulPfS_S_i,@function
        .size           _Z3mulPfS_S_i,(.L_x_9 - _Z3mulPfS_S_i)
        .other          _Z3mulPfS_S_i,@"STO_CUDA_ENTRY STV_DEFAULT"
_Z3mulPfS_S_i:
.text._Z3mulPfS_S_i:
[----:B------:R-:W-:Y:S01]  /*0000*/  LDC R1, c[0x0][0x37c] ;  /* 0x0000df00ff017b82 */ /* 0x000fe20000000800 */
[----:B------:R-:W0:Y:S07]  /*0010*/  S2R R3, SR_TID.X ;  /* 0x0000000000037919 */ /* 0x000e2e0000002100 */
[----:B------:R-:W0:Y:S01]  /*0020*/  LDC R0, c[0x0][0x360] ;  /* 0x0000d800ff007b82 */ /* 0x000e220000000800 */
[----:B------:R-:W1:Y:S01]  /*0030*/  LDCU UR20, c[0x0][0x398] ;  /* 0x00007300ff1477ac */ /* 0x000e620008000800 */
[----:B------:R-:W2:Y:S06]  /*0040*/  S2R R2, SR_TID.Y ;  /* 0x0000000000027919 */ /* 0x000eac0000002200 */
[----:B------:R-:W0:Y:S08]  /*0050*/  S2UR UR4, SR_CTAID.X ;  /* 0x00000000000479c3 */ /* 0x000e300000002500 */
[----:B------:R-:W2:Y:S08]  /*0060*/  S2UR UR5, SR_CTAID.Y ;  /* 0x00000000000579c3 */ /* 0x000eb00000002600 */
[----:B------:R-:W2:Y:S01]  /*0070*/  LDC R13, c[0x0][0x364] ;  /* 0x0000d900ff0d7b82 */ /* 0x000ea20000000800 */
[----:B0-----:R-:W-:-:S02]  /*0080*/  IMAD R0, R0, UR4, R3 ;  /* 0x0000000400007c24 */ /* 0x001fc4000f8e0203 */
[----:B--2---:R-:W-:-:S05]  /*0090*/  IMAD R13, R13, UR5, R2 ;  /* 0x000000050d0d7c24 */ /* 0x004fca000f8e0202 */
[----:B------:R-:W-:-:S04]  /*00a0*/  VIMNMX R2, PT, PT, R0, R13, !PT ;  /* 0x0000000d00027248 */ /* 0x000fc80007fe0100 */
[----:B-1----:R-:W-:-:S13]  /*00b0*/  ISETP.GE.AND P0, PT, R2, UR20, PT ;  /* 0x0000001402007c0c */ /* 0x002fda000bf06270 */
[----:B------:R-:W-:Y:S05]  /*00c0*/  @P0 EXIT ;  /* 0x000000000000094d */ /* 0x000fea0003800000 */
[----:B------:R-:W-:Y:S01]  /*00d0*/  UISETP.GE.U32.AND UP0, UPT, UR20, 0x8, UPT ;  /* 0x000000081400788c */ /* 0x000fe2000bf06070 */
[----:B------:R-:W-:Y:S02]  /*00e0*/  HFMA2 R12, -RZ, RZ, 0, 0 ;  /* 0x00000000ff0c7431 */ /* 0x000fe400000001ff */
[----:B------:R-:W-:Y:S01]  /*00f0*/  IMAD R13, R13, UR20, RZ ;  /* 0x000000140d0d7c24 */ /* 0x000fe2000f8e02ff */
[----:B------:R-:W-:Y:S01]  /*0100*/  UMOV UR4, URZ ;  /* 0x000000ff00047c82 */ /* 0x000fe20008000000 */
[----:B------:R-:W0:Y:S04]  /*0110*/  LDCU.64 UR18, c[0x0][0x358] ;  /* 0x00006b00ff1277ac */ /* 0x000e280008000a00 */
[----:B------:R-:W-:Y:S05]  /*0120*/  BRA.U !UP0, `(.L_x_3) ;  /* 0x0000000508047547 */ /* 0x000fea000b800000 */
[----:B------:R-:W1:Y:S01]  /*0130*/  LDCU.128 UR24, c[0x0][0x380] ;  /* 0x00007000ff1877ac */ /* 0x000e620008000c00 */
[----:B------:R-:W-:Y:S02]  /*0140*/  MOV R12, RZ ;  /* 0x000000ff000c7202 */ /* 0x000fe40000000f00 */
[----:B------:R-:W-:Y:S01]  /*0150*/  MOV R14, R0 ;  /* 0x00000000000e7202 */ /* 0x000fe20000000f00 */
[----:B------:R-:W-:-:S04]  /*0160*/  ULOP3.LUT UR4, UR20, 0x7ffffff8, URZ, 0xc0, !UPT ;  /* 0x7ffffff814047892 */ /* 0x000fc8000f8ec0ff */
[----:B------:R-:W-:Y:S01]  /*0170*/  UIADD3 UR5, UPT, UPT, -UR4, URZ, URZ ;  /* 0x000000ff04057290 */ /* 0x000fe2000fffe1ff */
[----:B-1----:R-:W-:Y:S01]  /*0180*/  MOV R2, UR24 ;  /* 0x0000001800027c02 */ /* 0x002fe20008000f00 */
[----:B------:R-:W-:Y:S01]  /*0190*/  UIMAD.WIDE UR6, UR20, 0x8, UR26 ;  /* 0x00000008140678a5 */ /* 0x000fe2000f8e021a */
[----:B------:R-:W-:Y:S01]  /*01a0*/  MOV R3, UR25 ;  /* 0x0000001900037c02 */ /* 0x000fe20008000f00 */
[----:B------:R-:W-:Y:S02]  /*01b0*/  UIMAD.WIDE UR8, UR20, 0xc, UR26 ;  /* 0x0000000c140878a5 */ /* 0x000fe4000f8e021a */
[----:B------:R-:W-:Y:S01]  /*01c0*/  UIMAD.WIDE UR10, UR20, 0x10, UR26 ;  /* 0x00000010140a78a5 */ /* 0x000fe2000f8e021a */
[----:B------:R-:W-:Y:S01]  /*01d0*/  IMAD.WIDE.U32 R2, R13, 0x4, R2 ;  /* 0x000000040d027825 */ /* 0x000fe200078e0002 */
[----:B------:R-:W-:Y:S02]  /*01e0*/  UIMAD.WIDE UR12, UR20, 0x14, UR26 ;  /* 0x00000014140c78a5 */ /* 0x000fe4000f8e021a */
[----:B------:R-:W-:Y:S01]  /*01f0*/  UIMAD.WIDE UR14, UR20, 0x18, UR26 ;  /* 0x00000018140e78a5 */ /* 0x000fe2000f8e021a */
[----:B------:R-:W-:Y:S01]  /*0200*/  IADD3 R2, P0, PT, R2, 0x10, RZ ;  /* 0x0000001002027810 */ /* 0x000fe20007f1e0ff */
[----:B------:R-:W-:-:S03]  /*0210*/  UIMAD.WIDE UR16, UR20, 0x1c, UR26 ;  /* 0x0000001c141078a5 */ /* 0x000fc6000f8e021a */
[----:B------:R-:W-:-:S09]  /*0220*/  IADD3.X R3, PT, PT, RZ, R3, RZ, P0, !PT ;  /* 0x00000003ff037210 */ /* 0x000fd200007fe4ff */
.L_x_4:
[----:B------:R-:W-:Y:S01]  /*0230*/  UIMAD.WIDE UR22, UR20, 0x4, UR26 ;  /* 0x00000004141678a5 */ /* 0x000fe2000f8e021a */
[----:B------:R-:W-:Y:S02]  /*0240*/  IMAD.MOV.U32 R23, RZ, RZ, 0x4 ;  /* 0x00000004ff177424 */ /* 0x000fe400078e00ff */
[----:B------:R-:W-:Y:S01]  /*0250*/  HFMA2 R11, -RZ, RZ, 0, 2.384185791015625e-07 ;  /* 0x00000004ff0b7431 */ /* 0x000fe200000001ff */
[----:B------:R-:W-:Y:S01]  /*0260*/  MOV R25, 0x4 ;  /* 0x0000000400197802 */ /* 0x000fe20000000f00 */
[----:B0-----:R-:W2:Y:S01]  /*0270*/  LDG.E R21, desc[UR18][R2.64+-0x10] ;  /* 0xfffff01202157981 */ /* 0x001ea2000c1e1900 */
[C---:B------:R-:W-:Y:S01]  /*0280*/  IMAD.WIDE R22, R14.reuse, R23, UR26 ;  /* 0x0000001a0e167e25 */ /* 0x040fe2000f8e0217 */
[----:B------:R-:W-:Y:S02]  /*0290*/  MOV R8, UR22 ;  /* 0x0000001600087c02 */ /* 0x000fe40008000f00 */
[----:B------:R-:W-:Y:S01]  /*02a0*/  MOV R9, UR23 ;  /* 0x0000001700097c02 */ /* 0x000fe20008000f00 */
[----:B------:R-:W3:Y:S02]  /*02b0*/  LDG.E R19, desc[UR18][R2.64+-0xc] ;  /* 0xfffff41202137981 */ /* 0x000ee4000c1e1900 */
[----:B------:R-:W-:-:S02]  /*02c0*/  IMAD.WIDE R8, R14, 0x4, R8 ;  /* 0x000000040e087825 */ /* 0x000fc400078e0208 */
[----:B------:R-:W2:Y:S01]  /*02d0*/  LDG.E R22, desc[UR18][R22.64] ;  /* 0x0000001216167981 */ /* 0x000ea2000c1e1900 */
[----:B------:R-:W-:Y:S01]  /*02e0*/  MOV R5, 0x4 ;  /* 0x0000000400057802 */ /* 0x000fe20000000f00 */
[C---:B------:R-:W-:Y:S02]  /*02f0*/  IMAD.WIDE R24, R14.reuse, R25, UR6 ;  /* 0x000000060e187e25 */ /* 0x040fe4000f8e0219 */
[----:B------:R0:W3:Y:S02]  /*0300*/  LDG.E R20, desc[UR18][R8.64] ;  /* 0x0000001208147981 */ /* 0x0000e4000c1e1900 */
[----:B------:R-:W-:Y:S02]  /*0310*/  IMAD.WIDE R10, R14, R11, UR8 ;  /* 0x000000080e0a7e25 */ /* 0x000fe4000f8e020b */
[----:B------:R-:W4:Y:S04]  /*0320*/  LDG.E R18, desc[UR18][R24.64] ;  /* 0x0000001218127981 */ /* 0x000f28000c1e1900 */
[----:B------:R-:W4:Y:S01]  /*0330*/  LDG.E R17, desc[UR18][R2.64+-0x8] ;  /* 0xfffff81202117981 */ /* 0x000f22000c1e1900 */
[----:B0-----:R-:W-:-:S02]  /*0340*/  HFMA2 R9, -RZ, RZ, 0, 2.384185791015625e-07 ;  /* 0x00000004ff097431 */ /* 0x001fc400000001ff */
[----:B------:R-:W-:Y:S01]  /*0350*/  IMAD.MOV.U32 R7, RZ, RZ, 0x4 ;  /* 0x00000004ff077424 */ /* 0x000fe200078e00ff */
[----:B------:R0:W5:Y:S01]  /*0360*/  LDG.E R16, desc[UR18][R10.64] ;  /* 0x000000120a107981 */ /* 0x000162000c1e1900 */
[----:B------:R-:W-:-:S03]  /*0370*/  IMAD.WIDE R4, R14, R5, UR10 ;  /* 0x0000000a0e047e25 */ /* 0x000fc6000f8e0205 */
[----:B------:R-:W5:Y:S01]  /*0380*/  LDG.E R15, desc[UR18][R2.64+-0x4] ;  /* 0xfffffc12020f7981 */ /* 0x000f62000c1e1900 */
[C---:B------:R-:W-:Y:S01]  /*0390*/  IMAD.WIDE R6, R14.reuse, R7, UR12 ;  /* 0x0000000c0e067e25 */ /* 0x040fe2000f8e0207 */
[----:B------:R-:W-:Y:S02]  /*03a0*/  MOV R27, 0x4 ;  /* 0x00000004001b7802 */ /* 0x000fe40000000f00 */
[----:B------:R1:W5:Y:S01]  /*03b0*/  LDG.E R4, desc[UR18][R4.64] ;  /* 0x0000001204047981 */ /* 0x000362000c1e1900 */
[----:B------:R-:W-:-:S03]  /*03c0*/  IMAD.WIDE R8, R14, R9, UR14 ;  /* 0x0000000e0e087e25 */ /* 0x000fc6000f8e0209 */
[----:B------:R-:W5:Y:S01]  /*03d0*/  LDG.E R23, desc[UR18][R2.64] ;  /* 0x0000001202177981 */ /* 0x000f62000c1e1900 */
[----:B0-----:R-:W-:-:S03]  /*03e0*/  IMAD.WIDE R10, R14, R27, UR16 ;  /* 0x000000100e0a7e25 */ /* 0x001fc6000f8e021b */
[----:B------:R-:W5:Y:S04]  /*03f0*/  LDG.E R7, desc[UR18][R6.64] ;  /* 0x0000001206077981 */ /* 0x000f68000c1e1900 */
[----:B------:R-:W5:Y:S04]  /*0400*/  LDG.E R24, desc[UR18][R2.64+0x4] ;  /* 0x0000041202187981 */ /* 0x000f68000c1e1900 */
[----:B------:R-:W5:Y:S04]  /*0410*/  LDG.E R8, desc[UR18][R8.64] ;  /* 0x0000001208087981 */ /* 0x000f68000c1e1900 */
[----:B------:R-:W5:Y:S04]  /*0420*/  LDG.E R25, desc[UR18][R2.64+0x8] ;  /* 0x0000081202197981 */ /* 0x000f68000c1e1900 */
[----:B------:R-:W5:Y:S04]  /*0430*/  LDG.E R10, desc[UR18][R10.64] ;  /* 0x000000120a0a7981 */ /* 0x000f68000c1e1900 */
[----:B------:R0:W5:Y:S01]  /*0440*/  LDG.E R27, desc[UR18][R2.64+0xc] ;  /* 0x00000c12021b7981 */ /* 0x000162000c1e1900 */
[----:B------:R-:W-:-:S04]  /*0450*/  UIADD3 UR5, UPT, UPT, UR5, 0x8, URZ ;  /* 0x0000000805057890 */ /* 0x000fc8000fffe0ff */
[----:B------:R-:W-:Y:S01]  /*0460*/  UISETP.NE.AND UP0, UPT, UR5, URZ, UPT ;  /* 0x000000ff0500728c */ /* 0x000fe2000bf05270 */
[----:B-1----:R-:W-:Y:S02]  /*0470*/  MOV R5, UR20 ;  /* 0x0000001400057c02 */ /* 0x002fe40008000f00 */
[----:B0-----:R-:W-:Y:S02]  /*0480*/  IADD3 R2, P0, PT, R2, 0x20, RZ ;  /* 0x0000002002027810 */ /* 0x001fe40007f1e0ff */
[----:B------:R-:W-:Y:S02]  /*0490*/  LEA R14, R5, R14, 0x3 ;  /* 0x0000000e050e7211 */ /* 0x000fe400078e18ff */
[----:B------:R-:W-:Y:S01]  /*04a0*/  IADD3.X R3, PT, PT, RZ, R3, RZ, P0, !PT ;  /* 0x00000003ff037210 */ /* 0x000fe200007fe4ff */
[----:B--2---:R-:W-:-:S04]  /*04b0*/  FFMA R22, R21, R22, R12 ;  /* 0x0000001615167223 */ /* 0x004fc8000000000c */
[----:B---3--:R-:W-:-:S04]  /*04c0*/  FFMA R20, R19, R20, R22 ;  /* 0x0000001413147223 */ /* 0x008fc80000000016 */
[----:B----4-:R-:W-:-:S04]  /*04d0*/  FFMA R18, R17, R18, R20 ;  /* 0x0000001211127223 */ /* 0x010fc80000000014 */
[----:B-----5:R-:W-:-:S04]  /*04e0*/  FFMA R16, R15, R16, R18 ;  /* 0x000000100f107223 */ /* 0x020fc80000000012 */
[----:B------:R-:W-:-:S04]  /*04f0*/  FFMA R23, R23, R4, R16 ;  /* 0x0000000417177223 */ /* 0x000fc80000000010 */
[----:B------:R-:W-:-:S04]  /*0500*/  FFMA R24, R24, R7, R23 ;  /* 0x0000000718187223 */ /* 0x000fc80000000017 */
[----:B------:R-:W-:-:S04]  /*0510*/  FFMA R8, R25, R8, R24 ;  /* 0x0000000819087223 */ /* 0x000fc80000000018 */
[----:B------:R-:W-:Y:S01]  /*0520*/  FFMA R12, R27, R10, R8 ;  /* 0x0000000a1b0c7223 */ /* 0x000fe20000000008 */
[----:B------:R-:W-:Y:S06]  /*0530*/  BRA.U UP0, `(.L_x_4) ;  /* 0xfffffffd003c7547 */ /* 0x000fec000b83ffff */
.L_x_3:
[----:B------:R-:W-:-:S04]  /*0540*/  ULOP3.LUT UR6, UR20, 0x7, URZ, 0xc0, !UPT ;  /* 0x0000000714067892 */ /* 0x000fc8000f8ec0ff */
[----:B------:R-:W-:-:S09]  /*0550*/  UISETP.NE.AND UP0, UPT, UR6, URZ, UPT ;  /* 0x000000ff0600728c */ /* 0x000fd2000bf05270 */
[----:B------:R-:W-:Y:S05]  /*0560*/  BRA.U !UP0, `(.L_x_5) ;  /* 0x0000000508387547 */ /* 0x000fea000b800000 */
[----:B------:R-:W-:Y:S02]  /*0570*/  UISETP.GE.U32.AND UP0, UPT, UR6, 0x4, UPT ;  /* 0x000000040600788c */ /* 0x000fe4000bf06070 */
[----:B------:R-:W-:-:S04]  /*0580*/  ULOP3.LUT UR5, UR20, 0x3, URZ, 0xc0, !UPT ;  /* 0x0000000314057892 */ /* 0x000fc8000f8ec0ff */
[----:B------:R-:W-:-:S03]  /*0590*/  UISETP.NE.AND UP1, UPT, UR5, URZ, UPT ;  /* 0x000000ff0500728c */ /* 0x000fc6000bf25270 */
[----:B------:R-:W-:Y:S08]  /*05a0*/  BRA.U !UP0, `(.L_x_6) ;  /* 0x00000001087c7547 */ /* 0x000ff0000b800000 */
[----:B------:R-:W1:Y:S01]  /*05b0*/  LDC.64 R6, c[0x0][0x388] ;  /* 0x0000e200ff067b82 */ /* 0x000e620000000a00 */
[----:B------:R-:W2:Y:S01]  /*05c0*/  LDCU.64 UR6, c[0x0][0x380] ;  /* 0x00007000ff0677ac */ /* 0x000ea20008000a00 */
[----:B------:R-:W-:Y:S01]  /*05d0*/  IMAD.U32 R9, RZ, RZ, UR4 ;  /* 0x00000004ff097e24 */ /* 0x000fe2000f8e00ff */
[C---:B------:R-:W-:Y:S02]  /*05e0*/  IADD3 R3, PT, PT, R13.reuse, UR4, RZ ;  /* 0x000000040d037c10 */ /* 0x040fe4000fffe0ff */
[----:B------:R-:W-:Y:S01]  /*05f0*/  IADD3 R10, P0, PT, R13, UR4, RZ ;  /* 0x000000040d0a7c10 */ /* 0x000fe2000ff1e0ff */
[----:B------:R-:W-:Y:S01]  /*0600*/  IMAD R9, R9, UR20, R0 ;  /* 0x0000001409097c24 */ /* 0x000fe2000f8e0200 */
[----:B------:R-:W-:Y:S01]  /*0610*/  MOV R11, UR20 ;  /* 0x00000014000b7c02 */ /* 0x000fe20008000f00 */
[----:B------:R-:W3:Y:S01]  /*0620*/  LDC.64 R4, c[0x0][0x380] ;  /* 0x0000e000ff047b82 */ /* 0x000ee20000000a00 */
[----:B------:R-:W-:Y:S01]  /*0630*/  MOV R15, UR20 ;  /* 0x00000014000f7c02 */ /* 0x000fe20008000f00 */
[----:B-1----:R-:W-:Y:S01]  /*0640*/  IMAD.WIDE R6, R9, 0x4, R6 ;  /* 0x0000000409067825 */ /* 0x002fe200078e0206 */
[----:B------:R-:W-:-:S05]  /*0650*/  MOV R9, UR20 ;  /* 0x0000001400097c02 */ /* 0x000fca0008000f00 */
[----:B------:R-:W-:Y:S02]  /*0660*/  IMAD.WIDE R8, R9, 0x4, R6 ;  /* 0x0000000409087825 */ /* 0x000fe400078e0206 */
[----:B0-----:R-:W4:Y:S02]  /*0670*/  LDG.E R6, desc[UR18][R6.64] ;  /* 0x0000001206067981 */ /* 0x001f24000c1e1900 */
[----:B---3--:R-:W-:Y:S01]  /*0680*/  IMAD.WIDE.U32 R4, R3, 0x4, R4 ;  /* 0x0000000403047825 */ /* 0x008fe200078e0004 */
[----:B------:R-:W-:Y:S01]  /*0690*/  IADD3.X R3, PT, PT, RZ, RZ, RZ, P0, !PT ;  /* 0x000000ffff037210 */ /* 0x000fe200007fe4ff */
[----:B------:R-:W3:Y:S01]  /*06a0*/  LDG.E R17, desc[UR18][R8.64] ;  /* 0x0000001208117981 */ /* 0x000ee2000c1e1900 */
[----:B--2---:R-:W-:-:S03]  /*06b0*/  LEA R2, P0, R10, UR6, 0x2 ;  /* 0x000000060a027c11 */ /* 0x004fc6000f8010ff */
[----:B------:R-:W4:Y:S01]  /*06c0*/  LDG.E R5, desc[UR18][R4.64] ;  /* 0x0000001204057981 */ /* 0x000f22000c1e1900 */
[----:B------:R-:W-:Y:S01]  /*06d0*/  LEA.HI.X R3, R10, UR7, R3, 0x2, P0 ;  /* 0x000000070a037c11 */ /* 0x000fe200080f1403 */
[----:B------:R-:W-:-:S04]  /*06e0*/  IMAD.WIDE R10, R11, 0x4, R8 ;  /* 0x000000040b0a7825 */ /* 0x000fc800078e0208 */
[----:B------:R-:W3:Y:S01]  /*06f0*/  LDG.E R16, desc[UR18][R2.64+0x4] ;  /* 0x0000041202107981 */ /* 0x000ee2000c1e1900 */
[----:B------:R-:W-:-:S03]  /*0700*/  IMAD.WIDE R14, R15, 0x4, R10 ;  /* 0x000000040f0e7825 */ /* 0x000fc600078e020a */
[----:B------:R-:W2:Y:S04]  /*0710*/  LDG.E R19, desc[UR18][R10.64] ;  /* 0x000000120a137981 */ /* 0x000ea8000c1e1900 */
[----:B------:R-:W2:Y:S04]  /*0720*/  LDG.E R18, desc[UR18][R2.64+0x8] ;  /* 0x0000081202127981 */ /* 0x000ea8000c1e1900 */
[----:B------:R-:W5:Y:S04]  /*0730*/  LDG.E R20, desc[UR18][R2.64+0xc] ;  /* 0x00000c1202147981 */ /* 0x000f68000c1e1900 */
[----:B------:R-:W5:Y:S01]  /*0740*/  LDG.E R14, desc[UR18][R14.64] ;  /* 0x000000120e0e7981 */ /* 0x000f62000c1e1900 */
[----:B------:R-:W-:Y:S01]  /*0750*/  UIADD3 UR4, UPT, UPT, UR4, 0x4, URZ ;  /* 0x0000000404047890 */ /* 0x000fe2000fffe0ff */
[----:B----4-:R-:W-:-:S04]  /*0760*/  FFMA R5, R5, R6, R12 ;  /* 0x0000000605057223 */ /* 0x010fc8000000000c */
[----:B---3--:R-:W-:-:S04]  /*0770*/  FFMA R5, R16, R17, R5 ;  /* 0x0000001110057223 */ /* 0x008fc80000000005 */
[----:B--2---:R-:W-:-:S04]  /*0780*/  FFMA R5, R18, R19, R5 ;  /* 0x0000001312057223 */ /* 0x004fc80000000005 */
[----:B-----5:R-:W-:-:S07]  /*0790*/  FFMA R12, R20, R14, R5 ;  /* 0x0000000e140c7223 */ /* 0x020fce0000000005 */
.L_x_6:
[----:B------:R-:W-:Y:S05]  /*07a0*/  BRA.U !UP1, `(.L_x_5) ;  /* 0x0000000109a87547 */ /* 0x000fea000b800000 */
[----:B------:R-:W-:Y:S01]  /*07b0*/  UISETP.NE.AND UP0, UPT, UR5, 0x1, UPT ;  /* 0x000000010500788c */ /* 0x000fe2000bf05270 */
[----:B------:R-:W-:Y:S01]  /*07c0*/  MOV R7, UR4 ;  /* 0x0000000400077c02 */ /* 0x000fe20008000f00 */
[----:B------:R-:W-:Y:S02]  /*07d0*/  ULOP3.LUT UR5, UR20, 0x1, URZ, 0xc0, !UPT ;  /* 0x0000000114057892 */ /* 0x000fe4000f8ec0ff */
[----:B------:R-:W-:Y:S02]  /*07e0*/  MOV R15, UR20 ;  /* 0x00000014000f7c02 */ /* 0x000fe40008000f00 */
[----:B------:R-:W-:Y:S01]  /*07f0*/  UISETP.NE.U32.AND UP1, UPT, UR5, 0x1, UPT ;  /* 0x000000010500788c */ /* 0x000fe2000bf25070 */
[----:B------:R-:W-:-:S04]  /*0800*/  PLOP3.LUT P1, PT, PT, PT, UP0, 0x80, 0x8 ;  /* 0x000000000008781c */ /* 0x000fc80003f2f008 */
[----:B------:R-:W1:Y:S01]  /*0810*/  @UP0 LDCU.128 UR8, c[0x0][0x380] ;  /* 0x00007000ff0807ac */ /* 0x000e620008000c00 */
[----:B------:R-:W-:Y:S01]  /*0820*/  PLOP3.LUT P0, PT, PT, PT, UP1, 0x80, 0x8 ;  /* 0x000000000008781c */ /* 0x000fe20003f0f018 */
[----:B------:R-:W2:Y:S04]  /*0830*/  @UP0 LDCU.64 UR6, c[0x0][0x380] ;  /* 0x00007000ff0607ac */ /* 0x000ea80008000a00 */
[----:B------:R-:W3:Y:S03]  /*0840*/  @!UP1 LDCU.128 UR12, c[0x0][0x380] ;  /* 0x00007000ff0c97ac */ /* 0x000ee60008000c00 */
[C---:B------:R-:W-:Y:S02]  /*0850*/  @P1 IADD3 R3, PT, PT, R13.reuse, UR4, RZ ;  /* 0x000000040d031c10 */ /* 0x040fe4000fffe0ff */
[----:B------:R-:W-:Y:S01]  /*0860*/  @P1 IADD3 R6, P2, PT, R13, UR4, RZ ;  /* 0x000000040d061c10 */ /* 0x000fe2000ff5e0ff */
[----:B------:R-:W-:Y:S01]  /*0870*/  @UP0 UIADD3 UR4, UPT, UPT, UR4, 0x2, URZ ;  /* 0x0000000204040890 */ /* 0x000fe2000fffe0ff */
[----:B-1----:R-:W-:Y:S01]  /*0880*/  MOV R11, UR9 ;  /* 0x00000009000b7c02 */ /* 0x002fe20008000f00 */
[----:B------:R-:W-:Y:S01]  /*0890*/  IMAD.U32 R10, RZ, RZ, UR8 ;  /* 0x00000008ff0a7e24 */ /* 0x000fe2000f8e00ff */
[----:B------:R-:W-:-:S02]  /*08a0*/  MOV R4, UR10 ;  /* 0x0000000a00047c02 */ /* 0x000fc40008000f00 */
[----:B------:R-:W-:Y:S01]  /*08b0*/  MOV R5, UR11 ;  /* 0x0000000b00057c02 */ /* 0x000fe20008000f00 */
[----:B------:R-:W-:-:S04]  /*08c0*/  @P1 IMAD.WIDE.U32 R10, R3, 0x4, R10 ;  /* 0x00000004030a1825 */ /* 0x000fc800078e000a */
[----:B------:R-:W-:Y:S01]  /*08d0*/  @P1 IMAD R3, R7, UR20, R0 ;  /* 0x0000001407031c24 */ /* 0x000fe2000f8e0200 */
[----:B------:R-:W-:Y:S01]  /*08e0*/  @P1 IADD3.X R7, PT, PT, RZ, RZ, RZ, P2, !PT ;  /* 0x000000ffff071210 */ /* 0x000fe200017fe4ff */
[----:B------:R-:W-:Y:S01]  /*08f0*/  IMAD.U32 R19, RZ, RZ, UR4 ;  /* 0x00000004ff137e24 */ /* 0x000fe2000f8e00ff */
[C---:B--2---:R-:W-:Y:S01]  /*0900*/  @P1 LEA R2, P2, R6.reuse, UR6, 0x2 ;  /* 0x0000000606021c11 */ /* 0x044fe2000f8410ff */
[----:B------:R-:W-:Y:S01]  /*0910*/  @P1 IMAD.WIDE R4, R3, 0x4, R4 ;  /* 0x0000000403041825 */ /* 0x000fe200078e0204 */
[----:B------:R-:W-:Y:S01]  /*0920*/  @!P0 IADD3 R17, PT, PT, R13, UR4, RZ ;  /* 0x000000040d118c10 */ /* 0x000fe2000fffe0ff */
[----:B0-----:R-:W2:Y:S01]  /*0930*/  @P1 LDG.E R11, desc[UR18][R10.64] ;  /* 0x000000120a0b1981 */ /* 0x001ea2000c1e1900 */
[----:B------:R-:W-:Y:S01]  /*0940*/  @P1 LEA.HI.X R3, R6, UR7, R7, 0x2, P2 ;  /* 0x0000000706031c11 */ /* 0x000fe200090f1407 */
[----:B------:R-:W-:Y:S01]  /*0950*/  @!P0 IMAD R19, R19, UR20, R0 ;  /* 0x0000001413138c24 */ /* 0x000fe2000f8e0200 */
[----:B---3--:R-:W-:Y:S01]  /*0960*/  MOV R6, UR12 ;  /* 0x0000000c00067c02 */ /* 0x008fe20008000f00 */
[----:B------:R-:W-:Y:S01]  /*0970*/  @P1 IMAD.WIDE R14, R15, 0x4, R4 ;  /* 0x000000040f0e1825 */ /* 0x000fe200078e0204 */
[----:B------:R-:W-:Y:S01]  /*0980*/  MOV R7, UR13 ;  /* 0x0000000d00077c02 */ /* 0x000fe20008000f00 */
[----:B------:R-:W2:Y:S01]  /*0990*/  @P1 LDG.E R4, desc[UR18][R4.64] ;  /* 0x0000001204041981 */ /* 0x000ea2000c1e1900 */
[----:B------:R-:W-:-:S02]  /*09a0*/  MOV R8, UR14 ;  /* 0x0000000e00087c02 */ /* 0x000fc40008000f00 */
[----:B------:R-:W-:Y:S01]  /*09b0*/  MOV R9, UR15 ;  /* 0x0000000f00097c02 */ /* 0x000fe20008000f00 */
[----:B------:R-:W-:Y:S01]  /*09c0*/  @!P0 IMAD.WIDE.U32 R6, R17, 0x4, R6 ;  /* 0x0000000411068825 */ /* 0x000fe200078e0006 */
[----:B------:R-:W3:Y:S03]  /*09d0*/  @P1 LDG.E R14, desc[UR18][R14.64] ;  /* 0x000000120e0e1981 */ /* 0x000ee6000c1e1900 */
[----:B------:R-:W-:Y:S01]  /*09e0*/  @!P0 IMAD.WIDE R8, R19, 0x4, R8 ;  /* 0x0000000413088825 */ /* 0x000fe200078e0208 */
[----:B------:R-:W3:Y:S04]  /*09f0*/  @P1 LDG.E R2, desc[UR18][R2.64+0x4] ;  /* 0x0000041202021981 */ /* 0x000ee8000c1e1900 */
[----:B------:R-:W4:Y:S04]  /*0a00*/  @!P0 LDG.E R7, desc[UR18][R6.64] ;  /* 0x0000001206078981 */ /* 0x000f28000c1e1900 */
[----:B------:R-:W4:Y:S01]  /*0a10*/  @!P0 LDG.E R8, desc[UR18][R8.64] ;  /* 0x0000001208088981 */ /* 0x000f22000c1e1900 */
[----:B--2---:R-:W-:-:S04]  /*0a20*/  @P1 FFMA R11, R11, R4, R12 ;  /* 0x000000040b0b1223 */ /* 0x004fc8000000000c */
[----:B---3--:R-:W-:-:S04]  /*0a30*/  @P1 FFMA R12, R2, R14, R11 ;  /* 0x0000000e020c1223 */ /* 0x008fc8000000000b */
[----:B----4-:R-:W-:-:S07]  /*0a40*/  @!P0 FFMA R12, R7, R8, R12 ;  /* 0x00000008070c8223 */ /* 0x010fce000000000c */
.L_x_5:
[----:B------:R-:W1:Y:S01]  /*0a50*/  LDC.64 R2, c[0x0][0x390] ;  /* 0x0000e400ff027b82 */ /* 0x000e620000000a00 */
[----:B------:R-:W-:-:S05]  /*0a60*/  IADD3 R13, PT, PT, R0, R13, RZ ;  /* 0x0000000d000d7210 */ /* 0x000fca0007ffe0ff */
[----:B-1----:R-:W-:-:S05]  /*0a70*/  IMAD.WIDE R2, R13, 0x4, R2 ;  /* 0x000000040d027825 */ /* 0x002fca00078e0202 */
[----:B0-----:R-:W-:Y:S01]  /*0a80*/  STG.E desc[UR18][R2.64], R12 ;  /* 0x0000000c02007986 */ /* 0x001fe2000c101912 */
[----:B------:R-:W-:Y:S05]  /*0a90*/  EXIT ;  /* 0x000000000000794d */ /* 0x000fea0003800000 */
.L_x_7:
        /* <DEDUP_REMOVED lines=14> */
.L_x_9:


//--------------------- .nv.shared._Z9tiled_muliPfS_S_ --------------------------
	.section	.nv.shared._Z9tiled_muliPfS_S_,"aw",@nobits
	.sectionflags	@""
	.align	4
.nv.shared._Z9tiled_muliPfS_S_:
	.zero		9216


//--------------------- .nv.shared.reserved.0     --------------------------
	.section	.nv.shared.reserved.0,"aw",@nobits
	.weak		__nv_reservedSMEM_offset_0_alias
	.size		__nv_reservedSMEM_offset_0_alias, 0, 64
	.other		__nv_reservedSMEM_offset_0_alias,@"STO_CUDA_RESERVED_SHARED STV_DEFAULT"
__nv_reservedSMEM_offset_0_alias:
	.zero		0
	.zero		64


//--------------------- .nv.constant0._Z9tiled_muliPfS_S_ --------------------------
	.section	.nv.constant0._Z9tiled_muliPfS_S_,"a",@progbits
	.sectionflags	@""
	.align	4
.nv.constant0._Z9tiled_muliPfS_S_:
	.zero		928


//--------------------- .nv.constant0._Z3mulPfS_S_i --------------------------
	.section	.nv.constant0._Z3mulPfS_S_i,"a",@progbits
	.sectionflags	@""
	.align	4
.nv.constant0._Z3mulPfS_S_i:
	.zero		924


//--------------------- SYMBOLS --------------------------

	.type		.nv.reservedSmem.offset0,@object
	.size		.nv.reservedSmem.offset0,0x4
	.type		.nv.reservedSmem.cap,@object
	.size		.nv.reservedSmem.cap,0x4
